//
// Generated by NVIDIA NVVM Compiler
//
// Compiler Build ID: CL-36424714
// Cuda compilation tools, release 13.0, V13.0.88
// Based on NVVM 20.0.0
//

.version 9.0
.target sm_100
.address_size 64

	// .globl	_Z5calcHiiPiS_

.visible .entry _Z5calcHiiPiS_(
	.param .u32 _Z5calcHiiPiS__param_0,
	.param .u32 _Z5calcHiiPiS__param_1,
	.param .u64 .ptr .align 1 _Z5calcHiiPiS__param_2,
	.param .u64 .ptr .align 1 _Z5calcHiiPiS__param_3
)
{
	.reg .pred 	%p<2>;
	.reg .b32 	%r<21>;
	.reg .b64 	%rd<12>;

	ld.param.u32 	%r3, [_Z5calcHiiPiS__param_0];
	ld.param.u32 	%r4, [_Z5calcHiiPiS__param_1];
	ld.param.u64 	%rd1, [_Z5calcHiiPiS__param_2];
	ld.param.u64 	%rd2, [_Z5calcHiiPiS__param_3];
	mov.u32 	%r5, %tid.y;
	mov.u32 	%r6, %ctaid.y;
	mov.u32 	%r7, %ntid.y;
	mad.lo.s32 	%r1, %r6, %r7, %r5;
	mov.u32 	%r8, %tid.x;
	mov.u32 	%r9, %ctaid.x;
	mov.u32 	%r10, %ntid.x;
	mad.lo.s32 	%r2, %r9, %r10, %r8;
	max.s32 	%r11, %r1, %r2;
	setp.ge.s32 	%p1, %r11, %r3;
	@%p1 bra 	$L__BB0_2;
	cvta.to.global.u64 	%rd3, %rd1;
	cvta.to.global.u64 	%rd4, %rd2;
	mul.lo.s32 	%r12, %r1, %r3;
	add.s32 	%r13, %r12, %r2;
	mul.wide.s32 	%rd5, %r13, 4;
	add.s64 	%rd6, %rd3, %rd5;
	ld.global.u32 	%r14, [%rd6];
	add.s32 	%r15, %r12, %r4;
	mul.wide.s32 	%rd7, %r15, 4;
	add.s64 	%rd8, %rd3, %rd7;
	ld.global.u32 	%r16, [%rd8];
	mad.lo.s32 	%r17, %r4, %r3, %r2;
	mul.wide.s32 	%rd9, %r17, 4;
	add.s64 	%rd10, %rd3, %rd9;
	ld.global.u32 	%r18, [%rd10];
	add.s32 	%r19, %r18, %r16;
	min.s32 	%r20, %r14, %r19;
	add.s64 	%rd11, %rd4, %rd5;
	st.global.u32 	[%rd11], %r20;
$L__BB0_2:
	ret;

}
	// .globl	_Z5calcGiPiS_
.visible .entry _Z5calcGiPiS_(
	.param .u32 _Z5calcGiPiS__param_0,
	.param .u64 .ptr .align 1 _Z5calcGiPiS__param_1,
	.param .u64 .ptr .align 1 _Z5calcGiPiS__param_2
)
{
	.reg .pred 	%p<2>;
	.reg .b32 	%r<13>;
	.reg .b64 	%rd<8>;

	ld.param.u32 	%r3, [_Z5calcGiPiS__param_0];
	ld.param.u64 	%rd1, [_Z5calcGiPiS__param_1];
	ld.param.u64 	%rd2, [_Z5calcGiPiS__param_2];
	mov.u32 	%r4, %tid.y;
	mov.u32 	%r5, %ctaid.y;
	mov.u32 	%r6, %ntid.y;
	mad.lo.s32 	%r1, %r5, %r6, %r4;
	mov.u32 	%r7, %tid.x;
	mov.u32 	%r8, %ctaid.x;
	mov.u32 	%r9, %ntid.x;
	mad.lo.s32 	%r2, %r8, %r9, %r7;
	max.s32 	%r10, %r1, %r2;
	setp.ge.s32 	%p1, %r10, %r3;
	@%p1 bra 	$L__BB1_2;
	cvta.to.global.u64 	%rd3, %rd2;
	cvta.to.global.u64 	%rd4, %rd1;
	mad.lo.s32 	%r11, %r1, %r3, %r2;
	mul.wide.s32 	%rd5, %r11, 4;
	add.s64 	%rd6, %rd3, %rd5;
	ld.global.u32 	%r12, [%rd6];
	add.s64 	%rd7, %rd4, %rd5;
	st.global.u32 	[%rd7], %r12;
$L__BB1_2:
	ret;

}


// ===== COMPILED SASS (sm_100) =====

	.target	sm_100

	.elftype	@"ET_EXEC"


//--------------------- .note.nv.tkinfo           --------------------------
	.section	.note.nv.tkinfo,"",@"SHT_NOTE"
	.sectionflags	@"SHF_NOTE_NV_TKINFO"
	.tkinfo
        /*0018*/ 	.word	0x00000002
        /*0030*/ 	.string	""
        /*0030*/ 	.string	"ptxas"
        /*0030*/ 	.string	"Cuda compilation tools, release 13.0, V13.0.88"
        /*0030*/ 	.string	"Build cuda_13.0.r13.0/compiler.36424714_0"
        /*0030*/ 	.string	"-arch sm_100 -m 64 "



//--------------------- .note.nv.cuinfo           --------------------------
	.section	.note.nv.cuinfo,"",@"SHT_NOTE"
	.sectionflags	@"SHF_NOTE_NV_CUINFO"
        /*0018*/ 	.short	0x0002
        /*001a*/ 	.short	0x0064
        /*001c*/ 	.short	0x0082
	.zero		2


//--------------------- .nv.info                  --------------------------
	.section	.nv.info,"",@"SHT_CUDA_INFO"
	.align	4


	//----- nvinfo : EIATTR_REGCOUNT
	.align		4
        /*0000*/ 	.byte	0x04, 0x2f
        /*0002*/ 	.short	(.L_1 - .L_0)
	.align		4
.L_0:
        /*0004*/ 	.word	index@(_Z5calcHiiPiS_)
        /*0008*/ 	.word	0x0000000e


	//----- nvinfo : EIATTR_FRAME_SIZE
	.align		4
.L_1:
        /*000c*/ 	.byte	0x04, 0x11
        /*000e*/ 	.short	(.L_3 - .L_2)
	.align		4
.L_2:
        /*0010*/ 	.word	index@(_Z5calcHiiPiS_)
        /*0014*/ 	.word	0x00000000


	//----- nvinfo : EIATTR_REGCOUNT
	.align		4
.L_3:
        /*0018*/ 	.byte	0x04, 0x2f
        /*001a*/ 	.short	(.L_5 - .L_4)
	.align		4
.L_4:
        /*001c*/ 	.word	index@(_Z5calcGiPiS_)
        /*0020*/ 	.word	0x0000000a


	//----- nvinfo : EIATTR_FRAME_SIZE
	.align		4
.L_5:
        /*0024*/ 	.byte	0x04, 0x11
        /*0026*/ 	.short	(.L_7 - .L_6)
	.align		4
.L_6:
        /*0028*/ 	.word	index@(_Z5calcGiPiS_)
        /*002c*/ 	.word	0x00000000


	//----- nvinfo : EIATTR_MIN_STACK_SIZE
	.align		4
.L_7:
        /*0030*/ 	.byte	0x04, 0x12
        /*0032*/ 	.short	(.L_9 - .L_8)
	.align		4
.L_8:
        /*0034*/ 	.word	index@(_Z5calcGiPiS_)
        /*0038*/ 	.word	0x00000000


	//----- nvinfo : EIATTR_MIN_STACK_SIZE
	.align		4
.L_9:
        /*003c*/ 	.byte	0x04, 0x12
        /*003e*/ 	.short	(.L_11 - .L_10)
	.align		4
.L_10:
        /*0040*/ 	.word	index@(_Z5calcHiiPiS_)
        /*0044*/ 	.word	0x00000000
.L_11:


//--------------------- .nv.compat                --------------------------
	.section	.nv.compat,"",@"SHT_CUDA_COMPAT_INFO"
	.align	4
        /*0000*/ 	.byte	0x02, 0x09, 0x00, 0x00, 0x02, 0x02, 0x01, 0x00, 0x02, 0x05, 0x05, 0x00, 0x03, 0x07, 0x01, 0x01
        /*0010*/ 	.byte	0x02, 0x03, 0x00, 0x00, 0x02, 0x06, 0x01, 0x00, 0x04, 0x0b, 0x08, 0x00, 0x09, 0x00, 0x00, 0x00
        /*0020*/ 	.byte	0x00, 0x00, 0x00, 0x00


//--------------------- .nv.info._Z5calcGiPiS_    --------------------------
	.section	.nv.info._Z5calcGiPiS_,"",@"SHT_CUDA_INFO"
	.sectionflags	@""
	.align	4


	//----- nvinfo : EIATTR_CUDA_API_VERSION
	.align		4
        /*0000*/ 	.byte	0x04, 0x37
        /*0002*/ 	.short	(.L_13 - .L_12)
.L_12:
        /*0004*/ 	.word	0x00000082


	//----- nvinfo : EIATTR_KPARAM_INFO
	.align		4
.L_13:
        /*0008*/ 	.byte	0x04, 0x17
        /*000a*/ 	.short	(.L_15 - .L_14)
.L_14:
        /*000c*/ 	.word	0x00000000
        /*0010*/ 	.short	0x0002
        /*0012*/ 	.short	0x0010
        /*0014*/ 	.byte	0x00, 0xf5, 0x21, 0x00


	//----- nvinfo : EIATTR_KPARAM_INFO
	.align		4
.L_15:
        /*0018*/ 	.byte	0x04, 0x17
        /*001a*/ 	.short	(.L_17 - .L_16)
.L_16:
        /*001c*/ 	.word	0x00000000
        /*0020*/ 	.short	0x0001
        /*0022*/ 	.short	0x0008
        /*0024*/ 	.byte	0x00, 0xf5, 0x21, 0x00


	//----- nvinfo : EIATTR_KPARAM_INFO
	.align		4
.L_17:
        /*0028*/ 	.byte	0x04, 0x17
        /*002a*/ 	.short	(.L_19 - .L_18)
.L_18:
        /*002c*/ 	.word	0x00000000
        /*0030*/ 	.short	0x0000
        /*0032*/ 	.short	0x0000
        /*0034*/ 	.byte	0x00, 0xf0, 0x11, 0x00


	//----- nvinfo : EIATTR_SPARSE_MMA_MASK
	.align		4
.L_19:
        /*0038*/ 	.byte	0x03, 0x50
        /*003a*/ 	.short	0x0000


	//----- nvinfo : EIATTR_MAXREG_COUNT
	.align		4
        /*003c*/ 	.byte	0x03, 0x1b
        /*003e*/ 	.short	0x00ff


	//----- nvinfo : EIATTR_MERCURY_ISA_VERSION
	.align		4
        /*0040*/ 	.byte	0x03, 0x5f
        /*0042*/ 	.short	0x0101


	//----- nvinfo : EIATTR_VRC_CTA_INIT_COUNT
	.align		4
        /*0044*/ 	.byte	0x02, 0x4a
	.zero		1
	.zero		1


	//----- nvinfo : EIATTR_EXIT_INSTR_OFFSETS
	.align		4
        /*0048*/ 	.byte	0x04, 0x1c
        /*004a*/ 	.short	(.L_21 - .L_20)


	//   ....[0]....
.L_20:
        /*004c*/ 	.word	0x000000c0


	//   ....[1]....
        /*0050*/ 	.word	0x00000150


	//----- nvinfo : EIATTR_CBANK_PARAM_SIZE
	.align		4
.L_21:
        /*0054*/ 	.byte	0x03, 0x19
        /*0056*/ 	.short	0x0018


	//----- nvinfo : EIATTR_PARAM_CBANK
	.align		4
        /*0058*/ 	.byte	0x04, 0x0a
        /*005a*/ 	.short	(.L_23 - .L_22)
	.align		4
.L_22:
        /*005c*/ 	.word	index@(.nv.constant0._Z5calcGiPiS_)
        /*0060*/ 	.short	0x0380
        /*0062*/ 	.short	0x0018


	//----- nvinfo : EIATTR_SW_WAR
	.align		4
.L_23:
        /*0064*/ 	.byte	0x04, 0x36
        /*0066*/ 	.short	(.L_25 - .L_24)
.L_24:
        /*0068*/ 	.word	0x00000008
.L_25:


//--------------------- .nv.info._Z5calcHiiPiS_   --------------------------
	.section	.nv.info._Z5calcHiiPiS_,"",@"SHT_CUDA_INFO"
	.sectionflags	@""
	.align	4


	//----- nvinfo : EIATTR_CUDA_API_VERSION
	.align		4
        /*0000*/ 	.byte	0x04, 0x37
        /*0002*/ 	.short	(.L_27 - .L_26)
.L_26:
        /*0004*/ 	.word	0x00000082


	//----- nvinfo : EIATTR_KPARAM_INFO
	.align		4
.L_27:
        /*0008*/ 	.byte	0x04, 0x17
        /*000a*/ 	.short	(.L_29 - .L_28)
.L_28:
        /*000c*/ 	.word	0x00000000
        /*0010*/ 	.short	0x0003
        /*0012*/ 	.short	0x0010
        /*0014*/ 	.byte	0x00, 0xf5, 0x21, 0x00


	//----- nvinfo : EIATTR_KPARAM_INFO
	.align		4
.L_29:
        /*0018*/ 	.byte	0x04, 0x17
        /*001a*/ 	.short	(.L_31 - .L_30)
.L_30:
        /*001c*/ 	.word	0x00000000
        /*0020*/ 	.short	0x0002
        /*0022*/ 	.short	0x0008
        /*0024*/ 	.byte	0x00, 0xf5, 0x21, 0x00


	//----- nvinfo : EIATTR_KPARAM_INFO
	.align		4
.L_31:
        /*0028*/ 	.byte	0x04, 0x17
        /*002a*/ 	.short	(.L_33 - .L_32)
.L_32:
        /*002c*/ 	.word	0x00000000
        /*0030*/ 	.short	0x0001
        /*0032*/ 	.short	0x0004
        /*0034*/ 	.byte	0x00, 0xf0, 0x11, 0x00


	//----- nvinfo : EIATTR_KPARAM_INFO
	.align		4
.L_33:
        /*0038*/ 	.byte	0x04, 0x17
        /*003a*/ 	.short	(.L_35 - .L_34)
.L_34:
        /*003c*/ 	.word	0x00000000
        /*0040*/ 	.short	0x0000
        /*0042*/ 	.short	0x0000
        /*0044*/ 	.byte	0x00, 0xf0, 0x11, 0x00


	//----- nvinfo : EIATTR_SPARSE_MMA_MASK
	.align		4
.L_35:
        /*0048*/ 	.byte	0x03, 0x50
        /*004a*/ 	.short	0x0000


	//----- nvinfo : EIATTR_MAXREG_COUNT
	.align		4
        /*004c*/ 	.byte	0x03, 0x1b
        /*004e*/ 	.short	0x00ff


	//----- nvinfo : EIATTR_MERCURY_ISA_VERSION
	.align		4
        /*0050*/ 	.byte	0x03, 0x5f
        /*0052*/ 	.short	0x0101


	//----- nvinfo : EIATTR_VRC_CTA_INIT_COUNT
	.align		4
        /*0054*/ 	.byte	0x02, 0x4a
	.zero		1
	.zero		1


	//----- nvinfo : EIATTR_EXIT_INSTR_OFFSETS
	.align		4
        /*0058*/ 	.byte	0x04, 0x1c
        /*005a*/ 	.short	(.L_37 - .L_36)


	//   ....[0]....
.L_36:
        /*005c*/ 	.word	0x000000c0


	//   ....[1]....
        /*0060*/ 	.word	0x000001d0


	//----- nvinfo : EIATTR_CBANK_PARAM_SIZE
	.align		4
.L_37:
        /*0064*/ 	.byte	0x03, 0x19
        /*0066*/ 	.short	0x0018


	//----- nvinfo : EIATTR_PARAM_CBANK
	.align		4
        /*0068*/ 	.byte	0x04, 0x0a
        /*006a*/ 	.short	(.L_39 - .L_38)
	.align		4
.L_38:
        /*006c*/ 	.word	index@(.nv.constant0._Z5calcHiiPiS_)
        /*0070*/ 	.short	0x0380
        /*0072*/ 	.short	0x0018


	//----- nvinfo : EIATTR_SW_WAR
	.align		4
.L_39:
        /*0074*/ 	.byte	0x04, 0x36
        /*0076*/ 	.short	(.L_41 - .L_40)
.L_40:
        /*0078*/ 	.word	0x00000008
.L_41:


//--------------------- .nv.callgraph             --------------------------
	.section	.nv.callgraph,"",@"SHT_CUDA_CALLGRAPH"
	.align	4
	.sectionentsize	8
	.align		4
        /*0000*/ 	.word	0x00000000
	.align		4
        /*0004*/ 	.word	0xffffffff
	.align		4
        /*0008*/ 	.word	0x00000000
	.align		4
        /*000c*/ 	.word	0xfffffffe
	.align		4
        /*0010*/ 	.word	0x00000000
	.align		4
        /*0014*/ 	.word	0xfffffffd
	.align		4
        /*0018*/ 	.word	0x00000000
	.align		4
        /*001c*/ 	.word	0xfffffffc


//--------------------- .text._Z5calcGiPiS_       --------------------------
	.section	.text._Z5calcGiPiS_,"ax",@progbits
	.align	128
        .global         _Z5calcGiPiS_
        .type           _Z5calcGiPiS_,@function
        .size           _Z5calcGiPiS_,(.L_x_2 - _Z5calcGiPiS_)
        .other          _Z5calcGiPiS_,@"STO_CUDA_ENTRY STV_DEFAULT"
_Z5calcGiPiS_:
.text._Z5calcGiPiS_:
[----:B------:R-:W-:Y:S01]  /*0000*/  LDC R1, c[0x0][0x37c] ;  /* 0x0000df00ff017b82 */ /* 0x000fe20000000800 */
[----:B------:R-:W0:Y:S07]  /*0010*/  S2R R0, SR_TID.Y ;  /* 0x0000000000007919 */ /* 0x000e2e0000002200 */
[----:B------:R-:W0:Y:S01]  /*0020*/  LDC R3, c[0x0][0x364] ;  /* 0x0000d900ff037b82 */ /* 0x000e220000000800 */
[----:B------:R-:W1:Y:S01]  /*0030*/  LDCU UR6, c[0x0][0x380] ;  /* 0x00007000ff0677ac */ /* 0x000e620008000800 */
[----:B------:R-:W2:Y:S06]  /*0040*/  S2R R5, SR_TID.X ;  /* 0x0000000000057919 */ /* 0x000eac0000002100 */
[----:B------:R-:W0:Y:S08]  /*0050*/  S2UR UR4, SR_CTAID.Y ;  /* 0x00000000000479c3 */ /* 0x000e300000002600 */
[----:B------:R-:W2:Y:S08]  /*0060*/  S2UR UR5, SR_CTAID.X ;  /* 0x00000000000579c3 */ /* 0x000eb00000002500 */
[----:B------:R-:W2:Y:S01]  /*0070*/  LDC R2, c[0x0][0x360] ;  /* 0x0000d800ff027b82 */ /* 0x000ea20000000800 */
[----:B0-----:R-:W-:-:S02]  /*0080*/  IMAD R0, R3, UR4, R0 ;  /* 0x0000000403007c24 */ /* 0x001fc4000f8e0200 */
[----:B--2---:R-:W-:-:S05]  /*0090*/  IMAD R5, R2, UR5, R5 ;  /* 0x0000000502057c24 */ /* 0x004fca000f8e0205 */
[----:B------:R-:W-:-:S04]  /*00a0*/  VIMNMX R2, PT, PT, R0, R5, !PT ;  /* 0x0000000500027248 */ /* 0x000fc80007fe0100 */
[----:B-1----:R-:W-:-:S13]  /*00b0*/  ISETP.GE.AND P0, PT, R2, UR6, PT ;  /* 0x0000000602007c0c */ /* 0x002fda000bf06270 */
[----:B------:R-:W-:Y:S05]  /*00c0*/  @P0 EXIT ;  /* 0x000000000000094d */ /* 0x000fea0003800000 */
[----:B------:R-:W0:Y:S01]  /*00d0*/  LDC.64 R2, c[0x0][0x390] ;  /* 0x0000e400ff027b82 */ /* 0x000e220000000a00 */
[----:B------:R-:W1:Y:S01]  /*00e0*/  LDCU.64 UR4, c[0x0][0x358] ;  /* 0x00006b00ff0477ac */ /* 0x000e620008000a00 */
[----:B------:R-:W-:-:S06]  /*00f0*/  IMAD R7, R0, UR6, R5 ;  /* 0x0000000600077c24 */ /* 0x000fcc000f8e0205 */
[----:B------:R-:W2:Y:S01]  /*0100*/  LDC.64 R4, c[0x0][0x388] ;  /* 0x0000e200ff047b82 */ /* 0x000ea20000000a00 */
[----:B0-----:R-:W-:-:S06]  /*0110*/  IMAD.WIDE R2, R7, 0x4, R2 ;  /* 0x0000000407027825 */ /* 0x001fcc00078e0202 */
[----:B-1----:R-:W3:Y:S01]  /*0120*/  LDG.E R3, desc[UR4][R2.64] ;  /* 0x0000000402037981 */ /* 0x002ee2000c1e1900 */
[----:B--2---:R-:W-:-:S05]  /*0130*/  IMAD.WIDE R4, R7, 0x4, R4 ;  /* 0x0000000407047825 */ /* 0x004fca00078e0204 */
[----:B---3--:R-:W-:Y:S01]  /*0140*/  STG.E desc[UR4][R4.64], R3 ;  /* 0x0000000304007986 */ /* 0x008fe2000c101904 */
[----:B------:R-:W-:Y:S05]  /*0150*/  EXIT ;  /* 0x000000000000794d */ /* 0x000fea0003800000 */
.L_x_0:
[----:B------:R-:W-:-:S00]  /*0160*/  BRA `(.L_x_0) ;  /* 0xfffffffc00fc7947 */ /* 0x000fc0000383ffff */
[----:B------:R-:W-:-:S00]  /*0170*/  NOP ;  /* 0x0000000000007918 */ /* 0x000fc00000000000 */
        /* <DEDUP_REMOVED lines=8> */
.L_x_2:


//--------------------- .text._Z5calcHiiPiS_      --------------------------
	.section	.text._Z5calcHiiPiS_,"ax",@progbits
	.align	128
        .global         _Z5calcHiiPiS_
        .type           _Z5calcHiiPiS_,@function
        .size           _Z5calcHiiPiS_,(.L_x_3 - _Z5calcHiiPiS_)
        .other          _Z5calcHiiPiS_,@"STO_CUDA_ENTRY STV_DEFAULT"
_Z5calcHiiPiS_:
.text._Z5calcHiiPiS_:
[----:B------:R-:W-:Y:S01]  /*0000*/  LDC R1, c[0x0][0x37c] ;  /* 0x0000df00ff017b82 */ /* 0x000fe20000000800 */
[----:B------:R-:W0:Y:S07]  /*0010*/  S2R R0, SR_TID.Y ;  /* 0x0000000000007919 */ /* 0x000e2e0000002200 */
[----:B------:R-:W0:Y:S01]  /*0020*/  S2UR UR4, SR_CTAID.Y ;  /* 0x00000000000479c3 */ /* 0x000e220000002600 */
[----:B------:R-:W1:Y:S01]  /*0030*/  LDCU UR6, c[0x0][0x380] ;  /* 0x00007000ff0677ac */ /* 0x000e620008000800 */
[----:B------:R-:W2:Y:S06]  /*0040*/  S2R R2, SR_TID.X ;  /* 0x0000000000027919 */ /* 0x000eac0000002100 */
[----:B------:R-:W0:Y:S08]  /*0050*/  LDC R3, c[0x0][0x364] ;  /* 0x0000d900ff037b82 */ /* 0x000e300000000800 */
[----:B------:R-:W2:Y:S08]  /*0060*/  S2UR UR5, SR_CTAID.X ;  /* 0x00000000000579c3 */ /* 0x000eb00000002500 */
[----:B------:R-:W2:Y:S01]  /*0070*/  LDC R5, c[0x0][0x360] ;  /* 0x0000d800ff057b82 */ /* 0x000ea20000000800 */
[----:B0-----:R-:W-:-:S02]  /*0080*/  IMAD R0, R3, UR4, R0 ;  /* 0x0000000403007c24 */ /* 0x001fc4000f8e0200 */
[----:B--2---:R-:W-:-:S05]  /*0090*/  IMAD R3, R5, UR5, R2 ;  /* 0x0000000505037c24 */ /* 0x004fca000f8e0202 */
[----:B------:R-:W-:-:S04]  /*00a0*/  VIMNMX R2, PT, PT, R0, R3, !PT ;  /* 0x0000000300027248 */ /* 0x000fc80007fe0100 */
[----:B-1----:R-:W-:-:S13]  /*00b0*/  ISETP.GE.AND P0, PT, R2, UR6, PT ;  /* 0x0000000602007c0c */ /* 0x002fda000bf06270 */
[----:B------:R-:W-:Y:S05]  /*00c0*/  @P0 EXIT ;  /* 0x000000000000094d */ /* 0x000fea0003800000 */
[----:B------:R-:W0:Y:S01]  /*00d0*/  LDC R9, c[0x0][0x384] ;  /* 0x0000e100ff097b82 */ /* 0x000e220000000800 */
[----:B------:R-:W1:Y:S01]  /*00e0*/  LDCU.64 UR4, c[0x0][0x358] ;  /* 0x00006b00ff0477ac */ /* 0x000e620008000a00 */
[----:B------:R-:W-:-:S06]  /*00f0*/  IMAD R11, R0, UR6, R3 ;  /* 0x00000006000b7c24 */ /* 0x000fcc000f8e0203 */
[----:B------:R-:W2:Y:S01]  /*0100*/  LDC.64 R6, c[0x0][0x388] ;  /* 0x0000e200ff067b82 */ /* 0x000ea20000000a00 */
[----:B0-----:R-:W-:Y:S02]  /*0110*/  IMAD R5, R0, UR6, R9 ;  /* 0x0000000600057c24 */ /* 0x001fe4000f8e0209 */
[----:B------:R-:W-:Y:S02]  /*0120*/  IMAD R9, R9, UR6, R3 ;  /* 0x0000000609097c24 */ /* 0x000fe4000f8e0203 */
[----:B--2---:R-:W-:-:S04]  /*0130*/  IMAD.WIDE R2, R11, 0x4, R6 ;  /* 0x000000040b027825 */ /* 0x004fc800078e0206 */
[--C-:B------:R-:W-:Y:S02]  /*0140*/  IMAD.WIDE R4, R5, 0x4, R6.reuse ;  /* 0x0000000405047825 */ /* 0x100fe400078e0206 */
[----:B-1----:R-:W2:Y:S02]  /*0150*/  LDG.E R2, desc[UR4][R2.64] ;  /* 0x0000000402027981 */ /* 0x002ea4000c1e1900 */
[----:B------:R-:W-:Y:S02]  /*0160*/  IMAD.WIDE R6, R9, 0x4, R6 ;  /* 0x0000000409067825 */ /* 0x000fe400078e0206 */
[----:B------:R-:W2:Y:S01]  /*0170*/  LDG.E R5, desc[UR4][R4.64] ;  /* 0x0000000404057981 */ /* 0x000ea2000c1e1900 */
[----:B------:R-:W0:Y:S03]  /*0180*/  LDC.64 R8, c[0x0][0x390] ;  /* 0x0000e400ff087b82 */ /* 0x000e260000000a00 */
[----:B------:R-:W2:Y:S01]  /*0190*/  LDG.E R6, desc[UR4][R6.64] ;  /* 0x0000000406067981 */ /* 0x000ea2000c1e1900 */
[----:B0-----:R-:W-:Y:S01]  /*01a0*/  IMAD.WIDE R8, R11, 0x4, R8 ;  /* 0x000000040b087825 */ /* 0x001fe200078e0208 */
[----:B--2---:R-:W-:-:S05]  /*01b0*/  VIADDMNMX R11, R6, R5, R2, PT ;  /* 0x00000005060b7246 */ /* 0x004fca0003800102 */
[----:B------:R-:W-:Y:S01]  /*01c0*/  STG.E desc[UR4][R8.64], R11 ;  /* 0x0000000b08007986 */ /* 0x000fe2000c101904 */
[----:B------:R-:W-:Y:S05]  /*01d0*/  EXIT ;  /* 0x000000000000794d */ /* 0x000fea0003800000 */
.L_x_1:
        /* <DEDUP_REMOVED lines=10> */
.L_x_3:


//--------------------- .nv.shared.reserved.0     --------------------------
	.section	.nv.shared.reserved.0,"aw",@nobits
	.weak		__nv_reservedSMEM_offset_0_alias
	.size		__nv_reservedSMEM_offset_0_alias, 0, 64
	.other		__nv_reservedSMEM_offset_0_alias,@"STO_CUDA_RESERVED_SHARED STV_DEFAULT"
__nv_reservedSMEM_offset_0_alias:
	.zero		0
	.zero		64


//--------------------- .nv.constant0._Z5calcGiPiS_ --------------------------
	.section	.nv.constant0._Z5calcGiPiS_,"a",@progbits
	.sectionflags	@""
	.align	4
.nv.constant0._Z5calcGiPiS_:
	.zero		920


//--------------------- .nv.constant0._Z5calcHiiPiS_ --------------------------
	.section	.nv.constant0._Z5calcHiiPiS_,"a",@progbits
	.sectionflags	@""
	.align	4
.nv.constant0._Z5calcHiiPiS_:
	.zero		920


//--------------------- SYMBOLS --------------------------

	.type		.nv.reservedSmem.offset0,@object
	.size		.nv.reservedSmem.offset0,0x4
